//
// Generated by NVIDIA NVVM Compiler
//
// Compiler Build ID: CL-36424714
// Cuda compilation tools, release 13.0, V13.0.88
// Based on NVVM 20.0.0
//

.version 9.0
.target sm_100
.address_size 64

	// .globl	_Z15calc_w_registerPfS_S_S_
.global .align 4 .b8 precalc_xorwow_matrix[102400];
.global .align 4 .b8 precalc_xorwow_offset_matrix[102400];
.global .align 4 .b8 mrg32k3aM1[2304];
.global .align 4 .b8 mrg32k3aM2[2304];
.global .align 4 .b8 mrg32k3aM1SubSeq[2016];
.global .align 4 .b8 mrg32k3aM2SubSeq[2016];
.global .align 4 .b8 mrg32k3aM1Seq[2304];
.global .align 4 .b8 mrg32k3aM2Seq[2304];
.const .align 8 .b8 __cr_lgamma_table[72];
.const .align 4 .b8 c_phi[12];

.visible .entry _Z15calc_w_registerPfS_S_S_(
	.param .u64 .ptr .align 1 _Z15calc_w_registerPfS_S_S__param_0,
	.param .u64 .ptr .align 1 _Z15calc_w_registerPfS_S_S__param_1,
	.param .u64 .ptr .align 1 _Z15calc_w_registerPfS_S_S__param_2,
	.param .u64 .ptr .align 1 _Z15calc_w_registerPfS_S_S__param_3
)
{
	.reg .pred 	%p<5>;
	.reg .b32 	%r<51>;
	.reg .b32 	%f<52>;
	.reg .b64 	%rd<15>;

	ld.param.u64 	%rd2, [_Z15calc_w_registerPfS_S_S__param_0];
	ld.param.u64 	%rd3, [_Z15calc_w_registerPfS_S_S__param_1];
	ld.param.u64 	%rd4, [_Z15calc_w_registerPfS_S_S__param_2];
	ld.param.u64 	%rd1, [_Z15calc_w_registerPfS_S_S__param_3];
	cvta.to.global.u64 	%rd5, %rd4;
	cvta.to.global.u64 	%rd6, %rd3;
	cvta.to.global.u64 	%rd7, %rd2;
	mov.u32 	%r21, %ctaid.x;
	mov.u32 	%r22, %ntid.x;
	mov.u32 	%r23, %tid.x;
	mad.lo.s32 	%r1, %r21, %r22, %r23;
	mul.wide.u32 	%rd8, %r1, 4;
	add.s64 	%rd9, %rd7, %rd8;
	add.s64 	%rd10, %rd6, %rd8;
	add.s64 	%rd11, %rd5, %rd8;
	ld.global.f32 	%f51, [%rd11];
	ld.global.f32 	%f49, [%rd10];
	ld.global.f32 	%f50, [%rd9];
	xor.b32  	%r24, %r1, -1429050551;
	mul.lo.s32 	%r2, %r24, 1099087573;
	add.s32 	%r47, %r2, 5783321;
	xor.b32  	%r48, %r2, 362436069;
	add.s32 	%r50, %r2, 123456789;
	ld.const.f32 	%f4, [c_phi+8];
	ld.const.f32 	%f5, [c_phi+4];
	ld.const.f32 	%f6, [c_phi];
	add.s32 	%r44, %r2, -637408350;
	mov.b32 	%r46, -589760388;
	mov.b32 	%r49, -123459836;
	mov.b32 	%r45, -637770787;
$L__BB0_1:
	mov.u32 	%r11, %r49;
	mov.u32 	%r49, %r47;
	mov.u32 	%r12, %r46;
	mov.f32 	%f9, %f50;
	shr.u32 	%r25, %r50, 2;
	xor.b32  	%r26, %r25, %r50;
	shl.b32 	%r27, %r49, 4;
	shl.b32 	%r28, %r26, 1;
	xor.b32  	%r29, %r27, %r28;
	xor.b32  	%r30, %r29, %r49;
	xor.b32  	%r46, %r30, %r26;
	add.s32 	%r31, %r2, %r45;
	add.s32 	%r32, %r31, %r46;
	shr.u32 	%r33, %r48, 2;
	xor.b32  	%r34, %r33, %r48;
	shl.b32 	%r35, %r46, 4;
	shl.b32 	%r36, %r34, 1;
	xor.b32  	%r37, %r36, %r35;
	xor.b32  	%r38, %r37, %r34;
	xor.b32  	%r47, %r38, %r46;
	add.s32 	%r39, %r44, %r47;
	cvt.rn.f32.u32 	%f13, %r32;
	fma.rn.f32 	%f14, %f13, 0f2F800000, 0f2F000000;
	cvt.rn.f32.u32 	%f15, %r39;
	fma.rn.f32 	%f16, %f15, 0f30C90FDB, 0f30490FDB;
	setp.lt.f32 	%p1, %f14, 0f00800000;
	mul.f32 	%f17, %f14, 0f4B000000;
	selp.f32 	%f18, %f17, %f14, %p1;
	selp.f32 	%f19, 0fC1B80000, 0f00000000, %p1;
	mov.b32 	%r40, %f18;
	add.s32 	%r41, %r40, -1059760811;
	and.b32  	%r42, %r41, -8388608;
	sub.s32 	%r43, %r40, %r42;
	mov.b32 	%f20, %r43;
	cvt.rn.f32.s32 	%f21, %r42;
	fma.rn.f32 	%f22, %f21, 0f34000000, %f19;
	add.f32 	%f23, %f20, 0fBF800000;
	fma.rn.f32 	%f24, %f23, 0fBE055027, 0f3E1039F6;
	fma.rn.f32 	%f25, %f24, %f23, 0fBDF8CDCC;
	fma.rn.f32 	%f26, %f25, %f23, 0f3E0F2955;
	fma.rn.f32 	%f27, %f26, %f23, 0fBE2AD8B9;
	fma.rn.f32 	%f28, %f27, %f23, 0f3E4CED0B;
	fma.rn.f32 	%f29, %f28, %f23, 0fBE7FFF22;
	fma.rn.f32 	%f30, %f29, %f23, 0f3EAAAA78;
	fma.rn.f32 	%f31, %f30, %f23, 0fBF000000;
	mul.f32 	%f32, %f23, %f31;
	fma.rn.f32 	%f33, %f32, %f23, %f23;
	fma.rn.f32 	%f34, %f22, 0f3F317218, %f33;
	setp.gt.u32 	%p2, %r40, 2139095039;
	fma.rn.f32 	%f35, %f18, 0f7F800000, 0f7F800000;
	selp.f32 	%f36, %f35, %f34, %p2;
	setp.eq.f32 	%p3, %f18, 0f00000000;
	mul.f32 	%f37, %f36, 0fC0000000;
	selp.f32 	%f38, 0f7F800000, %f37, %p3;
	sqrt.rn.f32 	%f39, %f38;
	sin.approx.f32 	%f40, %f16;
	cos.approx.f32 	%f41, %f16;
	mul.f32 	%f42, %f39, %f40;
	mul.f32 	%f10, %f39, %f41;
	fma.rn.f32 	%f43, %f51, %f4, 0f3F800000;
	fma.rn.f32 	%f44, %f49, %f5, %f43;
	fma.rn.f32 	%f45, %f9, %f6, %f44;
	fma.rn.f32 	%f11, %f42, 0f3F000000, %f45;
	setp.eq.s32 	%p4, %r45, -634871291;
	@%p4 bra 	$L__BB0_3;
	fma.rn.f32 	%f46, %f49, %f4, 0f3F800000;
	fma.rn.f32 	%f47, %f9, %f5, %f46;
	fma.rn.f32 	%f48, %f11, %f6, %f47;
	fma.rn.f32 	%f50, %f10, 0f3F000000, %f48;
	add.s32 	%r45, %r45, 724874;
	add.s32 	%r44, %r44, 724874;
	mov.f32 	%f49, %f11;
	mov.f32 	%f51, %f9;
	mov.u32 	%r48, %r12;
	mov.u32 	%r50, %r11;
	bra.uni 	$L__BB0_1;
$L__BB0_3:
	cvta.to.global.u64 	%rd12, %rd1;
	add.s64 	%rd14, %rd12, %rd8;
	st.global.f32 	[%rd14], %f11;
	ret;

}


// ===== COMPILED SASS (sm_100) =====

	.target	sm_100

	.elftype	@"ET_EXEC"


//--------------------- .note.nv.tkinfo           --------------------------
	.section	.note.nv.tkinfo,"",@"SHT_NOTE"
	.sectionflags	@"SHF_NOTE_NV_TKINFO"
	.tkinfo
        /*0018*/ 	.word	0x00000002
        /*0030*/ 	.string	""
        /*0030*/ 	.string	"ptxas"
        /*0030*/ 	.string	"Cuda compilation tools, release 13.0, V13.0.88"
        /*0030*/ 	.string	"Build cuda_13.0.r13.0/compiler.36424714_0"
        /*0030*/ 	.string	"-arch sm_100 -m 64 "



//--------------------- .note.nv.cuinfo           --------------------------
	.section	.note.nv.cuinfo,"",@"SHT_NOTE"
	.sectionflags	@"SHF_NOTE_NV_CUINFO"
        /*0018*/ 	.short	0x0002
        /*001a*/ 	.short	0x0064
        /*001c*/ 	.short	0x0082
	.zero		2


//--------------------- .nv.info                  --------------------------
	.section	.nv.info,"",@"SHT_CUDA_INFO"
	.align	4


	//----- nvinfo : EIATTR_REGCOUNT
	.align		4
        /*0000*/ 	.byte	0x04, 0x2f
        /*0002*/ 	.short	(.L_11 - .L_10)
	.align		4
.L_10:
        /*0004*/ 	.word	index@(_Z15calc_w_registerPfS_S_S_)
        /*0008*/ 	.word	0x00000018


	//----- nvinfo : EIATTR_FRAME_SIZE
	.align		4
.L_11:
        /*000c*/ 	.byte	0x04, 0x11
        /*000e*/ 	.short	(.L_13 - .L_12)
	.align		4
.L_12:
        /*0010*/ 	.word	index@($__internal_0_$__cuda_sm20_sqrt_rn_f32_slowpath)
        /*0014*/ 	.word	0x00000000


	//----- nvinfo : EIATTR_FRAME_SIZE
	.align		4
.L_13:
        /*0018*/ 	.byte	0x04, 0x11
        /*001a*/ 	.short	(.L_15 - .L_14)
	.align		4
.L_14:
        /*001c*/ 	.word	index@(_Z15calc_w_registerPfS_S_S_)
        /*0020*/ 	.word	0x00000000


	//----- nvinfo : EIATTR_MIN_STACK_SIZE
	.align		4
.L_15:
        /*0024*/ 	.byte	0x04, 0x12
        /*0026*/ 	.short	(.L_17 - .L_16)
	.align		4
.L_16:
        /*0028*/ 	.word	index@(_Z15calc_w_registerPfS_S_S_)
        /*002c*/ 	.word	0x00000000
.L_17:


//--------------------- .nv.compat                --------------------------
	.section	.nv.compat,"",@"SHT_CUDA_COMPAT_INFO"
	.align	4
        /*0000*/ 	.byte	0x02, 0x09, 0x00, 0x00, 0x02, 0x02, 0x01, 0x00, 0x02, 0x05, 0x05, 0x00, 0x03, 0x07, 0x01, 0x01
        /*0010*/ 	.byte	0x02, 0x03, 0x00, 0x00, 0x02, 0x06, 0x01, 0x00, 0x04, 0x0b, 0x08, 0x00, 0x01, 0x00, 0x00, 0x00
        /*0020*/ 	.byte	0x00, 0x00, 0x00, 0x00


//--------------------- .nv.info._Z15calc_w_registerPfS_S_S_ --------------------------
	.section	.nv.info._Z15calc_w_registerPfS_S_S_,"",@"SHT_CUDA_INFO"
	.sectionflags	@""
	.align	4


	//----- nvinfo : EIATTR_CUDA_API_VERSION
	.align		4
        /*0000*/ 	.byte	0x04, 0x37
        /*0002*/ 	.short	(.L_19 - .L_18)
.L_18:
        /*0004*/ 	.word	0x00000082


	//----- nvinfo : EIATTR_KPARAM_INFO
	.align		4
.L_19:
        /*0008*/ 	.byte	0x04, 0x17
        /*000a*/ 	.short	(.L_21 - .L_20)
.L_20:
        /*000c*/ 	.word	0x00000000
        /*0010*/ 	.short	0x0003
        /*0012*/ 	.short	0x0018
        /*0014*/ 	.byte	0x00, 0xf5, 0x21, 0x00


	//----- nvinfo : EIATTR_KPARAM_INFO
	.align		4
.L_21:
        /*0018*/ 	.byte	0x04, 0x17
        /*001a*/ 	.short	(.L_23 - .L_22)
.L_22:
        /*001c*/ 	.word	0x00000000
        /*0020*/ 	.short	0x0002
        /*0022*/ 	.short	0x0010
        /*0024*/ 	.byte	0x00, 0xf5, 0x21, 0x00


	//----- nvinfo : EIATTR_KPARAM_INFO
	.align		4
.L_23:
        /*0028*/ 	.byte	0x04, 0x17
        /*002a*/ 	.short	(.L_25 - .L_24)
.L_24:
        /*002c*/ 	.word	0x00000000
        /*0030*/ 	.short	0x0001
        /*0032*/ 	.short	0x0008
        /*0034*/ 	.byte	0x00, 0xf5, 0x21, 0x00


	//----- nvinfo : EIATTR_KPARAM_INFO
	.align		4
.L_25:
        /*0038*/ 	.byte	0x04, 0x17
        /*003a*/ 	.short	(.L_27 - .L_26)
.L_26:
        /*003c*/ 	.word	0x00000000
        /*0040*/ 	.short	0x0000
        /*0042*/ 	.short	0x0000
        /*0044*/ 	.byte	0x00, 0xf5, 0x21, 0x00


	//----- nvinfo : EIATTR_SPARSE_MMA_MASK
	.align		4
.L_27:
        /*0048*/ 	.byte	0x03, 0x50
        /*004a*/ 	.short	0x0000


	//----- nvinfo : EIATTR_MAXREG_COUNT
	.align		4
        /*004c*/ 	.byte	0x03, 0x1b
        /*004e*/ 	.short	0x00ff


	//----- nvinfo : EIATTR_MERCURY_ISA_VERSION
	.align		4
        /*0050*/ 	.byte	0x03, 0x5f
        /*0052*/ 	.short	0x0101


	//----- nvinfo : EIATTR_VRC_CTA_INIT_COUNT
	.align		4
        /*0054*/ 	.byte	0x02, 0x4a
	.zero		1
	.zero		1


	//----- nvinfo : EIATTR_EXIT_INSTR_OFFSETS
	.align		4
        /*0058*/ 	.byte	0x04, 0x1c
        /*005a*/ 	.short	(.L_29 - .L_28)


	//   ....[0]....
.L_28:
        /*005c*/ 	.word	0x00000740


	//----- nvinfo : EIATTR_CRS_STACK_SIZE
	.align		4
.L_29:
        /*0060*/ 	.byte	0x04, 0x1e
        /*0062*/ 	.short	(.L_31 - .L_30)
.L_30:
        /*0064*/ 	.word	0x00000000


	//----- nvinfo : EIATTR_CBANK_PARAM_SIZE
	.align		4
.L_31:
        /*0068*/ 	.byte	0x03, 0x19
        /*006a*/ 	.short	0x0020


	//----- nvinfo : EIATTR_PARAM_CBANK
	.align		4
        /*006c*/ 	.byte	0x04, 0x0a
        /*006e*/ 	.short	(.L_33 - .L_32)
	.align		4
.L_32:
        /*0070*/ 	.word	index@(.nv.constant0._Z15calc_w_registerPfS_S_S_)
        /*0074*/ 	.short	0x0380
        /*0076*/ 	.short	0x0020


	//----- nvinfo : EIATTR_SW_WAR
	.align		4
.L_33:
        /*0078*/ 	.byte	0x04, 0x36
        /*007a*/ 	.short	(.L_35 - .L_34)
.L_34:
        /*007c*/ 	.word	0x00000008
.L_35:


//--------------------- .nv.callgraph             --------------------------
	.section	.nv.callgraph,"",@"SHT_CUDA_CALLGRAPH"
	.align	4
	.sectionentsize	8
	.align		4
        /*0000*/ 	.word	0x00000000
	.align		4
        /*0004*/ 	.word	0xffffffff
	.align		4
        /*0008*/ 	.word	0x00000000
	.align		4
        /*000c*/ 	.word	0xfffffffe
	.align		4
        /*0010*/ 	.word	0x00000000
	.align		4
        /*0014*/ 	.word	0xfffffffd
	.align		4
        /*0018*/ 	.word	0x00000000
	.align		4
        /*001c*/ 	.word	0xfffffffc


//--------------------- .nv.constant4             --------------------------
	.section	.nv.constant4,"a",@progbits
	.align	8
	.align		8
.nv.constant4:
        /*0000*/ 	.dword	precalc_xorwow_matrix
	.align		8
        /*0008*/ 	.dword	precalc_xorwow_offset_matrix
	.align		8
        /*0010*/ 	.dword	mrg32k3aM1
	.align		8
        /*0018*/ 	.dword	mrg32k3aM2
	.align		8
        /*0020*/ 	.dword	mrg32k3aM1SubSeq
	.align		8
        /*0028*/ 	.dword	mrg32k3aM2SubSeq
	.align		8
        /*0030*/ 	.dword	mrg32k3aM1Seq
	.align		8
        /*0038*/ 	.dword	mrg32k3aM2Seq


//--------------------- .nv.constant3             --------------------------
	.section	.nv.constant3,"a",@progbits
	.align	8
.nv.constant3:
	.type		__cr_lgamma_table,@object
	.size		__cr_lgamma_table,(c_phi - __cr_lgamma_table)
__cr_lgamma_table:
        /*0000*/ 	.byte	0x00, 0x00, 0x00, 0x00, 0x00, 0x00, 0x00, 0x00, 0x00, 0x00, 0x00, 0x00, 0x00, 0x00, 0x00, 0x00
        /*0010*/ 	.byte	0xef, 0x39, 0xfa, 0xfe, 0x42, 0x2e, 0xe6, 0x3f, 0x02, 0x20, 0x2a, 0xfa, 0x0b, 0xab, 0xfc, 0x3f
        /*0020*/ 	.byte	0xf9, 0x2c, 0x92, 0x7c, 0xa7, 0x6c, 0x09, 0x40, 0xc9, 0x79, 0x44, 0x3c, 0x64, 0x26, 0x13, 0x40
        /*0030*/ 	.byte	0xca, 0x01, 0xcf, 0x3a, 0x27, 0x51, 0x1a, 0x40, 0x30, 0xcc, 0x2d, 0xf3, 0xe1, 0x0c, 0x21, 0x40
        /*0040*/ 	.byte	0x0d, 0xb7, 0xfc, 0x82, 0x8e, 0x35, 0x25, 0x40
	.type		c_phi,@object
	.size		c_phi,(.L_9 - c_phi)
c_phi:
	.zero		12
.L_9:


//--------------------- .text._Z15calc_w_registerPfS_S_S_ --------------------------
	.section	.text._Z15calc_w_registerPfS_S_S_,"ax",@progbits
	.align	128
        .global         _Z15calc_w_registerPfS_S_S_
        .type           _Z15calc_w_registerPfS_S_S_,@function
        .size           _Z15calc_w_registerPfS_S_S_,(.L_x_7 - _Z15calc_w_registerPfS_S_S_)
        .other          _Z15calc_w_registerPfS_S_S_,@"STO_CUDA_ENTRY STV_DEFAULT"
_Z15calc_w_registerPfS_S_S_:
.text._Z15calc_w_registerPfS_S_S_:
[----:B------:R-:W-:Y:S01]  /*0000*/  LDC R1, c[0x0][0x37c] ;  /* 0x0000df00ff017b82 */ /* 0x000fe20000000800 */
[----:B------:R-:W0:Y:S07]  /*0010*/  S2R R5, SR_TID.X ;  /* 0x0000000000057919 */ /* 0x000e2e0000002100 */
[----:B------:R-:W0:Y:S01]  /*0020*/  S2UR UR4, SR_CTAID.X ;  /* 0x00000000000479c3 */ /* 0x000e220000002500 */
[----:B------:R-:W1:Y:S07]  /*0030*/  LDCU.64 UR6, c[0x0][0x358] ;  /* 0x00006b00ff0677ac */ /* 0x000e6e0008000a00 */
[----:B------:R-:W0:Y:S01]  /*0040*/  LDC R4, c[0x0][0x360] ;  /* 0x0000d800ff047b82 */ /* 0x000e220000000800 */
[----:B------:R-:W2:Y:S07]  /*0050*/  LDCU.64 UR8, c[0x3][0x48] ;  /* 0x00c00900ff0877ac */ /* 0x000eae0008000a00 */
[----:B------:R-:W3:Y:S08]  /*0060*/  LDC.64 R14, c[0x0][0x388] ;  /* 0x0000e200ff0e7b82 */ /* 0x000ef00000000a00 */
[----:B------:R-:W4:Y:S01]  /*0070*/  LDC.64 R16, c[0x0][0x390] ;  /* 0x0000e400ff107b82 */ /* 0x000f220000000a00 */
[----:B0-----:R-:W-:-:S07]  /*0080*/  IMAD R4, R4, UR4, R5 ;  /* 0x0000000404047c24 */ /* 0x001fce000f8e0205 */
[----:B------:R-:W0:Y:S01]  /*0090*/  LDC.64 R2, c[0x0][0x380] ;  /* 0x0000e000ff027b82 */ /* 0x000e220000000a00 */
[----:B---3--:R-:W-:-:S07]  /*00a0*/  IMAD.WIDE.U32 R14, R4, 0x4, R14 ;  /* 0x00000004040e7825 */ /* 0x008fce00078e000e */
[----:B------:R-:W3:Y:S01]  /*00b0*/  LDC R8, c[0x3][0x50] ;  /* 0x00c01400ff087b82 */ /* 0x000ee20000000800 */
[----:B-1----:R-:W5:Y:S01]  /*00c0*/  LDG.E R6, desc[UR6][R14.64] ;  /* 0x000000060e067981 */ /* 0x002f62000c1e1900 */
[----:B----4-:R-:W-:-:S05]  /*00d0*/  IMAD.WIDE.U32 R16, R4, 0x4, R16 ;  /* 0x0000000404107825 */ /* 0x010fca00078e0010 */
[----:B------:R-:W5:Y:S01]  /*00e0*/  LDG.E R7, desc[UR6][R16.64] ;  /* 0x0000000610077981 */ /* 0x000f62000c1e1900 */
[C---:B------:R-:W-:Y:S01]  /*00f0*/  LOP3.LUT R9, R4.reuse, 0xaad26b49, RZ, 0x3c, !PT ;  /* 0xaad26b4904097812 */ /* 0x040fe200078e3cff */
[----:B0-----:R-:W-:-:S04]  /*0100*/  IMAD.WIDE.U32 R2, R4, 0x4, R2 ;  /* 0x0000000404027825 */ /* 0x001fc800078e0002 */
[----:B------:R-:W-:Y:S02]  /*0110*/  HFMA2 R10, -RZ, RZ, -310, -36736 ;  /* 0xdcd8f87cff0a7431 */ /* 0x000fe400000001ff */
[----:B------:R-:W-:Y:S01]  /*0120*/  IMAD R9, R9, 0x4182bed5, RZ ;  /* 0x4182bed509097824 */ /* 0x000fe200078e02ff */
[----:B------:R0:W5:Y:S01]  /*0130*/  LDG.E R5, desc[UR6][R2.64] ;  /* 0x0000000602057981 */ /* 0x000162000c1e1900 */
[----:B------:R-:W-:Y:S02]  /*0140*/  MOV R13, 0xf8a42704 ;  /* 0xf8a42704000d7802 */ /* 0x000fe40000000f00 */
[C---:B------:R-:W-:Y:S01]  /*0150*/  VIADD R12, R9.reuse, 0xda01eba2 ;  /* 0xda01eba2090c7836 */ /* 0x040fe20000000000 */
[C---:B------:R-:W-:Y:S02]  /*0160*/  IADD3 R11, PT, PT, R9.reuse, 0x583f19, RZ ;  /* 0x00583f19090b7810 */ /* 0x040fe40007ffe0ff */
[C---:B------:R-:W-:Y:S01]  /*0170*/  LOP3.LUT R0, R9.reuse, 0x159a55e5, RZ, 0x3c, !PT ;  /* 0x159a55e509007812 */ /* 0x040fe200078e3cff */
[----:B------:R-:W-:Y:S01]  /*0180*/  UMOV UR4, 0xd9fc63dd ;  /* 0xd9fc63dd00047882 */ /* 0x000fe20000000000 */
[----:B0-23--:R-:W-:-:S07]  /*0190*/  IADD3 R2, PT, PT, R9, 0x75bcd15, RZ ;  /* 0x075bcd1509027810 */ /* 0x00dfce0007ffe0ff */
.L_x_4:
[----:B------:R-:W-:Y:S01]  /*01a0*/  SHF.R.U32.HI R3, RZ, 0x2, R2 ;  /* 0x00000002ff037819 */ /* 0x000fe20000011602 */
[----:B------:R-:W-:Y:S01]  /*01b0*/  BSSY.RECONVERGENT B0, `(.L_x_0) ;  /* 0x000003f000007945 */ /* 0x000fe20003800200 */
[----:B------:R-:W-:Y:S02]  /*01c0*/  MOV R16, 0x3e055027 ;  /* 0x3e05502700107802 */ /* 0x000fe40000000f00 */
[----:B------:R-:W-:Y:S02]  /*01d0*/  LOP3.LUT R3, R3, R2, RZ, 0x3c, !PT ;  /* 0x0000000203037212 */ /* 0x000fe400078e3cff */
[----:B------:R-:W-:Y:S02]  /*01e0*/  SHF.L.U32 R2, R11, 0x4, RZ ;  /* 0x000000040b027819 */ /* 0x000fe400000006ff */
[----:B------:R-:W-:-:S04]  /*01f0*/  SHF.L.U32 R14, R3, 0x1, RZ ;  /* 0x00000001030e7819 */ /* 0x000fc800000006ff */
[----:B------:R-:W-:Y:S02]  /*0200*/  LOP3.LUT R2, R11, R2, R14, 0x96, !PT ;  /* 0x000000020b027212 */ /* 0x000fe400078e960e */
[----:B------:R-:W-:Y:S02]  /*0210*/  MOV R14, R10 ;  /* 0x0000000a000e7202 */ /* 0x000fe40000000f00 */
[----:B------:R-:W-:Y:S02]  /*0220*/  LOP3.LUT R10, R2, R3, RZ, 0x3c, !PT ;  /* 0x00000003020a7212 */ /* 0x000fe400078e3cff */
[----:B------:R-:W-:Y:S02]  /*0230*/  MOV R3, 0x2f800000 ;  /* 0x2f80000000037802 */ /* 0x000fe40000000f00 */
[----:B------:R-:W-:-:S04]  /*0240*/  IADD3 R2, PT, PT, R10, UR4, R9 ;  /* 0x000000040a027c10 */ /* 0x000fc8000fffe009 */
[----:B------:R-:W-:-:S05]  /*0250*/  I2FP.F32.U32 R2, R2 ;  /* 0x0000000200027245 */ /* 0x000fca0000201000 */
[----:B------:R-:W-:-:S05]  /*0260*/  FFMA R2, R2, R3, 1.1641532182693481445e-10 ;  /* 0x2f00000002027423 */ /* 0x000fca0000000003 */
[----:B------:R-:W-:-:S13]  /*0270*/  FSETP.GEU.AND P0, PT, R2, 1.175494350822287508e-38, PT ;  /* 0x008000000200780b */ /* 0x000fda0003f0e000 */
[----:B------:R-:W-:-:S04]  /*0280*/  @!P0 FMUL R2, R2, 8388608 ;  /* 0x4b00000002028820 */ /* 0x000fc80000400000 */
[----:B------:R-:W-:-:S05]  /*0290*/  VIADD R3, R2, 0xc0d55555 ;  /* 0xc0d5555502037836 */ /* 0x000fca0000000000 */
[----:B------:R-:W-:-:S04]  /*02a0*/  LOP3.LUT R3, R3, 0xff800000, RZ, 0xc0, !PT ;  /* 0xff80000003037812 */ /* 0x000fc800078ec0ff */
[----:B------:R-:W-:-:S05]  /*02b0*/  IADD3 R15, PT, PT, R2, -R3, RZ ;  /* 0x80000003020f7210 */ /* 0x000fca0007ffe0ff */
[----:B------:R-:W-:Y:S01]  /*02c0*/  FADD R17, R15, -1 ;  /* 0xbf8000000f117421 */ /* 0x000fe20000000000 */
[----:B------:R-:W-:Y:S02]  /*02d0*/  FSEL R15, RZ, -23, P0 ;  /* 0xc1b80000ff0f7808 */ /* 0x000fe40000000000 */
[----:B------:R-:W-:Y:S01]  /*02e0*/  ISETP.GT.U32.AND P0, PT, R2, 0x7f7fffff, PT ;  /* 0x7f7fffff0200780c */ /* 0x000fe20003f04070 */
[----:B------:R-:W-:-:S04]  /*02f0*/  FFMA R16, R17, -R16, 0.14084610342979431152 ;  /* 0x3e1039f611107423 */ /* 0x000fc80000000810 */
[----:B------:R-:W-:-:S04]  /*0300*/  FFMA R16, R17, R16, -0.12148627638816833496 ;  /* 0xbdf8cdcc11107423 */ /* 0x000fc80000000010 */
[----:B------:R-:W-:-:S04]  /*0310*/  FFMA R16, R17, R16, 0.13980610668659210205 ;  /* 0x3e0f295511107423 */ /* 0x000fc80000000010 */
[----:B------:R-:W-:-:S04]  /*0320*/  FFMA R16, R17, R16, -0.16684235632419586182 ;  /* 0xbe2ad8b911107423 */ /* 0x000fc80000000010 */
[----:B------:R-:W-:-:S04]  /*0330*/  FFMA R16, R17, R16, 0.20012299716472625732 ;  /* 0x3e4ced0b11107423 */ /* 0x000fc80000000010 */
[----:B------:R-:W-:-:S04]  /*0340*/  FFMA R16, R17, R16, -0.24999669194221496582 ;  /* 0xbe7fff2211107423 */ /* 0x000fc80000000010 */
[----:B------:R-:W-:-:S04]  /*0350*/  FFMA R16, R17, R16, 0.33333182334899902344 ;  /* 0x3eaaaa7811107423 */ /* 0x000fc80000000010 */
[C---:B------:R-:W-:Y:S01]  /*0360*/  FFMA R18, R17.reuse, R16, -0.5 ;  /* 0xbf00000011127423 */ /* 0x040fe20000000010 */
[----:B------:R-:W-:Y:S02]  /*0370*/  I2FP.F32.S32 R16, R3 ;  /* 0x0000000300107245 */ /* 0x000fe40000201400 */
[----:B------:R-:W-:Y:S01]  /*0380*/  SHF.R.U32.HI R3, RZ, 0x2, R0 ;  /* 0x00000002ff037819 */ /* 0x000fe20000011600 */
[----:B------:R-:W-:Y:S02]  /*0390*/  FMUL R18, R17, R18 ;  /* 0x0000001211127220 */ /* 0x000fe40000400000 */
[----:B------:R-:W-:Y:S01]  /*03a0*/  FFMA R15, R16, 1.1920928955078125e-07, R15 ;  /* 0x34000000100f7823 */ /* 0x000fe2000000000f */
[----:B------:R-:W-:Y:S01]  /*03b0*/  LOP3.LUT R3, R3, R0, RZ, 0x3c, !PT ;  /* 0x0000000003037212 */ /* 0x000fe200078e3cff */
[----:B------:R-:W-:Y:S01]  /*03c0*/  FFMA R18, R17, R18, R17 ;  /* 0x0000001211127223 */ /* 0x000fe20000000011 */
[----:B------:R-:W-:Y:S01]  /*03d0*/  MOV R17, 0x7f800000 ;  /* 0x7f80000000117802 */ /* 0x000fe20000000f00 */
[----:B------:R-:W-:-:S02]  /*03e0*/  IMAD.SHL.U32 R0, R10, 0x10, RZ ;  /* 0x000000100a007824 */ /* 0x000fc400078e00ff */
[----:B------:R-:W-:Y:S01]  /*03f0*/  FFMA R18, R15, 0.69314718246459960938, R18 ;  /* 0x3f3172180f127823 */ /* 0x000fe20000000012 */
[C---:B------:R-:W-:Y:S01]  /*0400*/  SHF.L.U32 R15, R3.reuse, 0x1, RZ ;  /* 0x00000001030f7819 */ /* 0x040fe200000006ff */
[C---:B------:R-:W-:Y:S01]  /*0410*/  @P0 FFMA R18, R2.reuse, R17, +INF ;  /* 0x7f80000002120423 */ /* 0x040fe20000000011 */
[----:B------:R-:W-:Y:S01]  /*0420*/  FSETP.NEU.AND P0, PT, R2, RZ, PT ;  /* 0x000000ff0200720b */ /* 0x000fe20003f0d000 */
[----:B-----5:R-:W-:Y:S01]  /*0430*/  IMAD.MOV.U32 R16, RZ, RZ, R5 ;  /* 0x000000ffff107224 */ /* 0x020fe200078e0005 */
[----:B------:R-:W-:Y:S01]  /*0440*/  LOP3.LUT R15, R3, R15, R0, 0x96, !PT ;  /* 0x0000000f030f7212 */ /* 0x000fe200078e9600 */
[----:B------:R-:W-:Y:S01]  /*0450*/  FMUL R18, R18, -2 ;  /* 0xc000000012127820 */ /* 0x000fe20000400000 */
[----:B------:R-:W-:Y:S02]  /*0460*/  MOV R17, 0x30c90fdb ;  /* 0x30c90fdb00117802 */ /* 0x000fe40000000f00 */
[----:B------:R-:W-:Y:S02]  /*0470*/  LOP3.LUT R3, R15, R10, RZ, 0x3c, !PT ;  /* 0x0000000a0f037212 */ /* 0x000fe400078e3cff */
[----:B------:R-:W-:-:S02]  /*0480*/  FSEL R19, R18, +INF , P0 ;  /* 0x7f80000012137808 */ /* 0x000fc40000000000 */
[----:B------:R-:W-:Y:S02]  /*0490*/  IADD3 R0, PT, PT, R3, R12, RZ ;  /* 0x0000000c03007210 */ /* 0x000fe40007ffe0ff */
[----:B------:R-:W-:Y:S01]  /*04a0*/  IADD3 R15, PT, PT, R19, -0xd000000, RZ ;  /* 0xf3000000130f7810 */ /* 0x000fe20007ffe0ff */
[----:B------:R0:W1:Y:S01]  /*04b0*/  MUFU.RSQ R2, R19 ;  /* 0x0000001300027308 */ /* 0x0000620000001400 */
[----:B------:R-:W-:Y:S02]  /*04c0*/  I2FP.F32.U32 R0, R0 ;  /* 0x0000000000007245 */ /* 0x000fe40000201000 */
[----:B------:R-:W-:Y:S02]  /*04d0*/  ISETP.GT.U32.AND P0, PT, R15, 0x727fffff, PT ;  /* 0x727fffff0f00780c */ /* 0x000fe40003f04070 */
[----:B------:R-:W-:Y:S01]  /*04e0*/  MOV R15, R13 ;  /* 0x0000000d000f7202 */ /* 0x000fe20000000f00 */
[----:B------:R-:W-:Y:S01]  /*04f0*/  FFMA R17, R0, R17, 7.314590599882819788e-10 ;  /* 0x30490fdb00117423 */ /* 0x000fe20000000011 */
[----:B------:R-:W-:-:S02]  /*0500*/  MOV R13, R11 ;  /* 0x0000000b000d7202 */ /* 0x000fc40000000f00 */
[----:B------:R-:W-:-:S07]  /*0510*/  MOV R11, R3 ;  /* 0x00000003000b7202 */ /* 0x000fce0000000f00 */
[----:B0-----:R-:W-:Y:S05]  /*0520*/  @!P0 BRA `(.L_x_1) ;  /* 0x00000000000c8947 */ /* 0x001fea0003800000 */
[----:B------:R-:W-:-:S07]  /*0530*/  MOV R21, 0x550 ;  /* 0x0000055000157802 */ /* 0x000fce0000000f00 */
[----:B-1----:R-:W-:Y:S05]  /*0540*/  CALL.REL.NOINC `($__internal_0_$__cuda_sm20_sqrt_rn_f32_slowpath) ;  /* 0x0000000000807944 */ /* 0x002fea0003c00000 */
[----:B------:R-:W-:Y:S05]  /*0550*/  BRA `(.L_x_2) ;  /* 0x0000000000107947 */ /* 0x000fea0003800000 */
.L_x_1:
[----:B-1----:R-:W-:Y:S01]  /*0560*/  FMUL.FTZ R0, R19, R2 ;  /* 0x0000000213007220 */ /* 0x002fe20000410000 */
[----:B------:R-:W-:-:S03]  /*0570*/  FMUL.FTZ R2, R2, 0.5 ;  /* 0x3f00000002027820 */ /* 0x000fc60000410000 */
[----:B------:R-:W-:-:S04]  /*0580*/  FFMA R3, -R0, R0, R19 ;  /* 0x0000000000037223 */ /* 0x000fc80000000113 */
[----:B------:R-:W-:-:S07]  /*0590*/  FFMA R0, R3, R2, R0 ;  /* 0x0000000203007223 */ /* 0x000fce0000000000 */
.L_x_2:
[----:B------:R-:W-:Y:S05]  /*05a0*/  BSYNC.RECONVERGENT B0 ;  /* 0x0000000000007941 */ /* 0x000fea0003800200 */
.L_x_0:
[----:B------:R-:W-:Y:S01]  /*05b0*/  FMUL.RZ R18, R17, 0.15915493667125701904 ;  /* 0x3e22f98311127820 */ /* 0x000fe2000040c000 */
[----:B------:R-:W-:Y:S01]  /*05c0*/  FFMA R7, R7, R8, 1 ;  /* 0x3f80000007077423 */ /* 0x000fe20000000008 */
[----:B------:R-:W-:Y:S02]  /*05d0*/  UISETP.NE.AND UP0, UPT, UR4, -0x25d75dfb, UPT ;  /* 0xda28a2050400788c */ /* 0x000fe4000bf05270 */
[----:B------:R-:W0:Y:S01]  /*05e0*/  MUFU.SIN R3, R18 ;  /* 0x0000001200037308 */ /* 0x000e220000000400 */
[----:B------:R-:W-:-:S04]  /*05f0*/  FFMA R2, R6, UR9, R7 ;  /* 0x0000000906027c23 */ /* 0x000fc80008000007 */
[----:B------:R-:W-:-:S03]  /*0600*/  FFMA R2, R5, UR8, R2 ;  /* 0x0000000805027c23 */ /* 0x000fc60008000002 */
[----:B------:R-:W1:Y:S01]  /*0610*/  MUFU.COS R17, R18 ;  /* 0x0000001200117308 */ /* 0x000e620000000000 */
[----:B0-----:R-:W-:-:S04]  /*0620*/  FMUL R3, R3, R0 ;  /* 0x0000000003037220 */ /* 0x001fc80000400000 */
[----:B------:R-:W-:Y:S01]  /*0630*/  FFMA R19, R3, 0.5, R2 ;  /* 0x3f00000003137823 */ /* 0x000fe20000000002 */
[----:B-1----:R-:W-:Y:S01]  /*0640*/  FMUL R17, R17, R0 ;  /* 0x0000000011117220 */ /* 0x002fe20000400000 */
[----:B------:R-:W-:Y:S06]  /*0650*/  BRA.U !UP0, `(.L_x_3) ;  /* 0x00000001082c7547 */ /* 0x000fec000b800000 */
[----:B------:R-:W-:Y:S01]  /*0660*/  FFMA R0, R6, R8, 1 ;  /* 0x3f80000006007423 */ /* 0x000fe20000000008 */
[----:B------:R-:W-:Y:S01]  /*0670*/  IADD3 R12, PT, PT, R12, 0xb0f8a, RZ ;  /* 0x000b0f8a0c0c7810 */ /* 0x000fe20007ffe0ff */
[----:B------:R-:W-:Y:S01]  /*0680*/  UIADD3 UR4, UPT, UPT, UR4, 0xb0f8a, URZ ;  /* 0x000b0f8a04047890 */ /* 0x000fe2000fffe0ff */
[----:B------:R-:W-:Y:S01]  /*0690*/  MOV R7, R16 ;  /* 0x0000001000077202 */ /* 0x000fe20000000f00 */
[----:B------:R-:W-:Y:S01]  /*06a0*/  FFMA R0, R5, UR9, R0 ;  /* 0x0000000905007c23 */ /* 0x000fe20008000000 */
[----:B------:R-:W-:Y:S02]  /*06b0*/  MOV R2, R15 ;  /* 0x0000000f00027202 */ /* 0x000fe40000000f00 */
[----:B------:R-:W-:Y:S01]  /*06c0*/  MOV R6, R19 ;  /* 0x0000001300067202 */ /* 0x000fe20000000f00 */
[----:B------:R-:W-:-:S04]  /*06d0*/  FFMA R0, R19, UR8, R0 ;  /* 0x0000000813007c23 */ /* 0x000fc80008000000 */
[----:B------:R-:W-:Y:S01]  /*06e0*/  FFMA R5, R17, 0.5, R0 ;  /* 0x3f00000011057823 */ /* 0x000fe20000000000 */
[----:B------:R-:W-:Y:S01]  /*06f0*/  IMAD.MOV.U32 R0, RZ, RZ, R14 ;  /* 0x000000ffff007224 */ /* 0x000fe200078e000e */
[----:B------:R-:W-:Y:S06]  /*0700*/  BRA `(.L_x_4) ;  /* 0xfffffff800a47947 */ /* 0x000fec000383ffff */
.L_x_3:
[----:B------:R-:W0:Y:S02]  /*0710*/  LDC.64 R2, c[0x0][0x398] ;  /* 0x0000e600ff027b82 */ /* 0x000e240000000a00 */
[----:B0-----:R-:W-:-:S05]  /*0720*/  IMAD.WIDE.U32 R4, R4, 0x4, R2 ;  /* 0x0000000404047825 */ /* 0x001fca00078e0002 */
[----:B------:R-:W-:Y:S01]  /*0730*/  STG.E desc[UR6][R4.64], R19 ;  /* 0x0000001304007986 */ /* 0x000fe2000c101906 */
[----:B------:R-:W-:Y:S05]  /*0740*/  EXIT ;  /* 0x000000000000794d */ /* 0x000fea0003800000 */
        .weak           $__internal_0_$__cuda_sm20_sqrt_rn_f32_slowpath
        .type           $__internal_0_$__cuda_sm20_sqrt_rn_f32_slowpath,@function
        .size           $__internal_0_$__cuda_sm20_sqrt_rn_f32_slowpath,(.L_x_7 - $__internal_0_$__cuda_sm20_sqrt_rn_f32_slowpath)
$__internal_0_$__cuda_sm20_sqrt_rn_f32_slowpath:
[----:B------:R-:W-:-:S13]  /*0750*/  LOP3.LUT P0, RZ, R19, 0x7fffffff, RZ, 0xc0, !PT ;  /* 0x7fffffff13ff7812 */ /* 0x000fda000780c0ff */
[----:B------:R-:W-:Y:S01]  /*0760*/  @!P0 MOV R2, R19 ;  /* 0x0000001300028202 */ /* 0x000fe20000000f00 */
[----:B------:R-:W-:Y:S06]  /*0770*/  @!P0 BRA `(.L_x_5) ;  /* 0x0000000000448947 */ /* 0x000fec0003800000 */
[----:B------:R-:W-:Y:S02]  /*0780*/  FSETP.GEU.FTZ.AND P0, PT, R19, RZ, PT ;  /* 0x000000ff1300720b */ /* 0x000fe40003f1e000 */
[----:B------:R-:W-:-:S11]  /*0790*/  MOV R0, R19 ;  /* 0x0000001300007202 */ /* 0x000fd60000000f00 */
[----:B------:R-:W-:Y:S01]  /*07a0*/  @!P0 IMAD.MOV.U32 R2, RZ, RZ, 0x7fffffff ;  /* 0x7fffffffff028424 */ /* 0x000fe200078e00ff */
[----:B------:R-:W-:Y:S06]  /*07b0*/  @!P0 BRA `(.L_x_5) ;  /* 0x0000000000348947 */ /* 0x000fec0003800000 */
[----:B------:R-:W-:-:S13]  /*07c0*/  FSETP.GTU.FTZ.AND P0, PT, |R0|, +INF , PT ;  /* 0x7f8000000000780b */ /* 0x000fda0003f1c200 */
[----:B------:R-:W-:Y:S01]  /*07d0*/  @P0 FADD.FTZ R2, R0, 1 ;  /* 0x3f80000000020421 */ /* 0x000fe20000010000 */
[----:B------:R-:W-:Y:S06]  /*07e0*/  @P0 BRA `(.L_x_5) ;  /* 0x0000000000280947 */ /* 0x000fec0003800000 */
[----:B------:R-:W-:-:S13]  /*07f0*/  FSETP.NEU.FTZ.AND P0, PT, |R0|, +INF , PT ;  /* 0x7f8000000000780b */ /* 0x000fda0003f1d200 */
[----:B------:R-:W-:-:S04]  /*0800*/  @P0 FFMA R3, R0, 1.84467440737095516160e+19, RZ ;  /* 0x5f80000000030823 */ /* 0x000fc800000000ff */
[----:B------:R-:W0:Y:S02]  /*0810*/  @P0 MUFU.RSQ R2, R3 ;  /* 0x0000000300020308 */ /* 0x000e240000001400 */
[----:B0-----:R-:W-:Y:S01]  /*0820*/  @P0 FMUL.FTZ R18, R3, R2 ;  /* 0x0000000203120220 */ /* 0x001fe20000410000 */
[----:B------:R-:W-:Y:S01]  /*0830*/  @P0 FMUL.FTZ R20, R2, 0.5 ;  /* 0x3f00000002140820 */ /* 0x000fe20000410000 */
[----:B------:R-:W-:Y:S02]  /*0840*/  @!P0 MOV R2, R0 ;  /* 0x0000000000028202 */ /* 0x000fe40000000f00 */
[----:B------:R-:W-:-:S04]  /*0850*/  @P0 FADD.FTZ R19, -R18, -RZ ;  /* 0x800000ff12130221 */ /* 0x000fc80000010100 */
[----:B------:R-:W-:-:S04]  /*0860*/  @P0 FFMA R19, R18, R19, R3 ;  /* 0x0000001312130223 */ /* 0x000fc80000000003 */
[----:B------:R-:W-:-:S04]  /*0870*/  @P0 FFMA R19, R19, R20, R18 ;  /* 0x0000001413130223 */ /* 0x000fc80000000012 */
[----:B------:R-:W-:-:S07]  /*0880*/  @P0 FMUL.FTZ R2, R19, 2.3283064365386962891e-10 ;  /* 0x2f80000013020820 */ /* 0x000fce0000410000 */
.L_x_5:
[----:B------:R-:W-:Y:S01]  /*0890*/  HFMA2 R3, -RZ, RZ, 0, 0 ;  /* 0x00000000ff037431 */ /* 0x000fe200000001ff */
[----:B------:R-:W-:Y:S02]  /*08a0*/  MOV R0, R2 ;  /* 0x0000000200007202 */ /* 0x000fe40000000f00 */
[----:B------:R-:W-:-:S04]  /*08b0*/  MOV R2, R21 ;  /* 0x0000001500027202 */ /* 0x000fc80000000f00 */
[----:B------:R-:W-:Y:S05]  /*08c0*/  RET.REL.NODEC R2 `(_Z15calc_w_registerPfS_S_S_) ;  /* 0xfffffff402cc7950 */ /* 0x000fea0003c3ffff */
.L_x_6:
[----:B------:R-:W-:-:S00]  /*08d0*/  BRA `(.L_x_6) ;  /* 0xfffffffc00fc7947 */ /* 0x000fc0000383ffff */
[----:B------:R-:W-:-:S00]  /*08e0*/  NOP ;  /* 0x0000000000007918 */ /* 0x000fc00000000000 */
        /* <DEDUP_REMOVED lines=9> */
.L_x_7:


//--------------------- .nv.global.init           --------------------------
	.section	.nv.global.init,"aw",@progbits
	.align	4
.nv.global.init:
	.type		mrg32k3aM1SubSeq,@object
	.size		mrg32k3aM1SubSeq,(mrg32k3aM2SubSeq - mrg32k3aM1SubSeq)
mrg32k3aM1SubSeq:
        /*0000*/ 	.byte	0x0b, 0xcc, 0xee, 0x04, 0x73, 0x29, 0x8b, 0x6f, 0xf6, 0x53, 0x03, 0xf6, 0x23, 0xf6, 0xea, 0xda
        /* <DEDUP_REMOVED lines=125> */
	.type		mrg32k3aM2SubSeq,@object
	.size		mrg32k3aM2SubSeq,(mrg32k3aM1 - mrg32k3aM2SubSeq)
mrg32k3aM2SubSeq:
        /* <DEDUP_REMOVED lines=126> */
	.type		mrg32k3aM1,@object
	.size		mrg32k3aM1,(mrg32k3aM1Seq - mrg32k3aM1)
mrg32k3aM1:
        /* <DEDUP_REMOVED lines=144> */
	.type		mrg32k3aM1Seq,@object
	.size		mrg32k3aM1Seq,(mrg32k3aM2 - mrg32k3aM1Seq)
mrg32k3aM1Seq:
        /* <DEDUP_REMOVED lines=144> */
	.type		mrg32k3aM2,@object
	.size		mrg32k3aM2,(mrg32k3aM2Seq - mrg32k3aM2)
mrg32k3aM2:
        /* <DEDUP_REMOVED lines=144> */
	.type		mrg32k3aM2Seq,@object
	.size		mrg32k3aM2Seq,(precalc_xorwow_matrix - mrg32k3aM2Seq)
mrg32k3aM2Seq:
        /* <DEDUP_REMOVED lines=144> */
	.type		precalc_xorwow_matrix,@object
	.size		precalc_xorwow_matrix,(precalc_xorwow_offset_matrix - precalc_xorwow_matrix)
precalc_xorwow_matrix:
        /* <DEDUP_REMOVED lines=6400> */
	.type		precalc_xorwow_offset_matrix,@object
	.size		precalc_xorwow_offset_matrix,(.L_1 - precalc_xorwow_offset_matrix)
precalc_xorwow_offset_matrix:
        /* <DEDUP_REMOVED lines=6400> */
.L_1:


//--------------------- .nv.shared.reserved.0     --------------------------
	.section	.nv.shared.reserved.0,"aw",@nobits
	.weak		__nv_reservedSMEM_offset_0_alias
	.size		__nv_reservedSMEM_offset_0_alias, 0, 64
	.other		__nv_reservedSMEM_offset_0_alias,@"STO_CUDA_RESERVED_SHARED STV_DEFAULT"
__nv_reservedSMEM_offset_0_alias:
	.zero		0
	.zero		64


//--------------------- .nv.constant0._Z15calc_w_registerPfS_S_S_ --------------------------
	.section	.nv.constant0._Z15calc_w_registerPfS_S_S_,"a",@progbits
	.sectionflags	@""
	.align	4
.nv.constant0._Z15calc_w_registerPfS_S_S_:
	.zero		928


//--------------------- SYMBOLS --------------------------

	.type		.nv.reservedSmem.offset0,@object
	.size		.nv.reservedSmem.offset0,0x4
